	.headerflags	@"EF_CUDA_TEXMODE_UNIFIED EF_CUDA_64BIT_ADDRESS EF_CUDA_ACCELERATORS EF_CUDA_SM90 EF_CUDA_VIRTUAL_SM(EF_CUDA_SM90)"
	.elftype	@"ET_EXEC"


//--------------------- .nv.info                  --------------------------
	.section	.nv.info,"",@"SHT_CUDA_INFO"
	.align	4


	//----- nvinfo : EIATTR_REGCOUNT
	.align		4
        /*0000*/ 	.byte	0x04, 0x2f
        /*0002*/ 	.short	(.L_3 - .L_2)
	.align		4
.L_2:
        /*0004*/ 	.word	index@(triton_poi_fused__native_batch_norm_legit_no_training_relu_50)
        /*0008*/ 	.word	0x00000011


	//----- nvinfo : EIATTR_MIN_STACK_SIZE
	.align		4
.L_3:
        /*000c*/ 	.byte	0x04, 0x12
        /*000e*/ 	.short	(.L_5 - .L_4)
	.align		4
.L_4:
        /*0010*/ 	.word	index@(triton_poi_fused__native_batch_norm_legit_no_training_relu_50)
        /*0014*/ 	.word	0x00000000


	//----- nvinfo : EIATTR_FRAME_SIZE
	.align		4
.L_5:
        /*0018*/ 	.byte	0x04, 0x11
        /*001a*/ 	.short	(.L_7 - .L_6)
	.align		4
.L_6:
        /*001c*/ 	.word	index@(triton_poi_fused__native_batch_norm_legit_no_training_relu_50)
        /*0020*/ 	.word	0x00000000


	//----- nvinfo : EIATTR_MIN_STACK_SIZE
	.align		4
.L_7:
        /*0024*/ 	.byte	0x04, 0x12
        /*0026*/ 	.short	(.L_9 - .L_8)
	.align		4
.L_8:
        /*0028*/ 	.word	index@(triton_poi_fused__native_batch_norm_legit_no_training_relu_50)
        /*002c*/ 	.word	0x00000000
.L_9:


//--------------------- .nv.info.triton_poi_fused__native_batch_norm_legit_no_training_relu_50 --------------------------
	.section	.nv.info.triton_poi_fused__native_batch_norm_legit_no_training_relu_50,"",@"SHT_CUDA_INFO"
	.sectionflags	@""
	.align	4


	//----- nvinfo : EIATTR_CUDA_API_VERSION
	.align		4
        /*0000*/ 	.byte	0x04, 0x37
        /*0002*/ 	.short	(.L_11 - .L_10)
.L_10:
        /*0004*/ 	.word	0x0000007c


	//----- nvinfo : EIATTR_KPARAM_INFO
	.align		4
.L_11:
        /*0008*/ 	.byte	0x04, 0x17
        /*000a*/ 	.short	(.L_13 - .L_12)
.L_12:
        /*000c*/ 	.word	0x00000000
        /*0010*/ 	.short	0x0006
        /*0012*/ 	.short	0x0030
        /*0014*/ 	.byte	0x00, 0xf0, 0x11, 0x00


	//----- nvinfo : EIATTR_KPARAM_INFO
	.align		4
.L_13:
        /*0018*/ 	.byte	0x04, 0x17
        /*001a*/ 	.short	(.L_15 - .L_14)
.L_14:
        /*001c*/ 	.word	0x00000000
        /*0020*/ 	.short	0x0005
        /*0022*/ 	.short	0x0028
        /*0024*/ 	.byte	0x00, 0xf4, 0x21, 0x00


	//----- nvinfo : EIATTR_KPARAM_INFO
	.align		4
.L_15:
        /*0028*/ 	.byte	0x04, 0x17
        /*002a*/ 	.short	(.L_17 - .L_16)
.L_16:
        /*002c*/ 	.word	0x00000000
        /*0030*/ 	.short	0x0004
        /*0032*/ 	.short	0x0020
        /*0034*/ 	.byte	0x00, 0xf4, 0x21, 0x00


	//----- nvinfo : EIATTR_KPARAM_INFO
	.align		4
.L_17:
        /*0038*/ 	.byte	0x04, 0x17
        /*003a*/ 	.short	(.L_19 - .L_18)
.L_18:
        /*003c*/ 	.word	0x00000000
        /*0040*/ 	.short	0x0003
        /*0042*/ 	.short	0x0018
        /*0044*/ 	.byte	0x00, 0xf4, 0x21, 0x00


	//----- nvinfo : EIATTR_KPARAM_INFO
	.align		4
.L_19:
        /*0048*/ 	.byte	0x04, 0x17
        /*004a*/ 	.short	(.L_21 - .L_20)
.L_20:
        /*004c*/ 	.word	0x00000000
        /*0050*/ 	.short	0x0002
        /*0052*/ 	.short	0x0010
        /*0054*/ 	.byte	0x00, 0xf4, 0x21, 0x00


	//----- nvinfo : EIATTR_KPARAM_INFO
	.align		4
.L_21:
        /*0058*/ 	.byte	0x04, 0x17
        /*005a*/ 	.short	(.L_23 - .L_22)
.L_22:
        /*005c*/ 	.word	0x00000000
        /*0060*/ 	.short	0x0001
        /*0062*/ 	.short	0x0008
        /*0064*/ 	.byte	0x00, 0xf4, 0x21, 0x00


	//----- nvinfo : EIATTR_KPARAM_INFO
	.align		4
.L_23:
        /*0068*/ 	.byte	0x04, 0x17
        /*006a*/ 	.short	(.L_25 - .L_24)
.L_24:
        /*006c*/ 	.word	0x00000000
        /*0070*/ 	.short	0x0000
        /*0072*/ 	.short	0x0000
        /*0074*/ 	.byte	0x00, 0xf4, 0x21, 0x00


	//----- nvinfo : EIATTR_SPARSE_MMA_MASK
	.align		4
.L_25:
        /*0078*/ 	.byte	0x03, 0x50
        /*007a*/ 	.short	0x0000


	//----- nvinfo : EIATTR_MAXREG_COUNT
	.align		4
        /*007c*/ 	.byte	0x03, 0x1b
        /*007e*/ 	.short	0x00ff


	//----- nvinfo : EIATTR_EXIT_INSTR_OFFSETS
	.align		4
        /*0080*/ 	.byte	0x04, 0x1c
        /*0082*/ 	.short	(.L_27 - .L_26)


	//   ....[0]....
.L_26:
        /*0084*/ 	.word	0x00000360


	//----- nvinfo : EIATTR_REQNTID
	.align		4
.L_27:
        /*0088*/ 	.byte	0x04, 0x10
        /*008a*/ 	.short	(.L_29 - .L_28)
.L_28:
        /*008c*/ 	.word	0x00000080
        /*0090*/ 	.word	0x00000001
        /*0094*/ 	.word	0x00000001


	//----- nvinfo : EIATTR_CBANK_PARAM_SIZE
	.align		4
.L_29:
        /*0098*/ 	.byte	0x03, 0x19
        /*009a*/ 	.short	0x0034


	//----- nvinfo : EIATTR_PARAM_CBANK
	.align		4
        /*009c*/ 	.byte	0x04, 0x0a
        /*009e*/ 	.short	(.L_31 - .L_30)
	.align		4
.L_30:
        /*00a0*/ 	.word	index@(.nv.constant0.triton_poi_fused__native_batch_norm_legit_no_training_relu_50)
        /*00a4*/ 	.short	0x0210
        /*00a6*/ 	.short	0x0034


	//----- nvinfo : EIATTR_SW_WAR
	.align		4
.L_31:
        /*00a8*/ 	.byte	0x04, 0x36
        /*00aa*/ 	.short	(.L_33 - .L_32)
.L_32:
        /*00ac*/ 	.word	0x00000008
.L_33:


//--------------------- .nv.callgraph             --------------------------
	.section	.nv.callgraph,"",@"SHT_CUDA_CALLGRAPH"
	.align	4
	.sectionentsize	8
	.align		4
        /*0000*/ 	.word	0x00000000
	.align		4
        /*0004*/ 	.word	0xffffffff
	.align		4
        /*0008*/ 	.word	0x00000000
	.align		4
        /*000c*/ 	.word	0xfffffffe
	.align		4
        /*0010*/ 	.word	0x00000000
	.align		4
        /*0014*/ 	.word	0xfffffffd
	.align		4
        /*0018*/ 	.word	0x00000000
	.align		4
        /*001c*/ 	.word	0xfffffffc


//--------------------- .nv.constant4             --------------------------
	.section	.nv.constant4,"a",@progbits
	.align	8
	.align		8
.nv.constant4:
        /*0000*/ 	.dword	_$_str
	.align		8
        /*0008*/ 	.dword	_$_str_$_2


//--------------------- .text.triton_poi_fused__native_batch_norm_legit_no_training_relu_50 --------------------------
	.section	.text.triton_poi_fused__native_batch_norm_legit_no_training_relu_50,"ax",@progbits
	.align	128
        .global         triton_poi_fused__native_batch_norm_legit_no_training_relu_50
        .type           triton_poi_fused__native_batch_norm_legit_no_training_relu_50,@function
        .size           triton_poi_fused__native_batch_norm_legit_no_training_relu_50,(.L_x_1 - triton_poi_fused__native_batch_norm_legit_no_training_relu_50)
        .other          triton_poi_fused__native_batch_norm_legit_no_training_relu_50,@"STO_CUDA_ENTRY STV_DEFAULT"
triton_poi_fused__native_batch_norm_legit_no_training_relu_50:
.text.triton_poi_fused__native_batch_norm_legit_no_training_relu_50:
[----:B------:R-:W-:Y:S01]  /*0000*/  LDC R1, c[0x0][0x28] ;  /* 0x00000a00ff017b82 */ /* 0x000fe20000000800 */
[----:B------:R-:W1:Y:S07]  /*0010*/  S2R R0, SR_TID.X ;  /* 0x0000000000007919 */ /* 0x000e6e0000002100 */
[----:B------:R-:W2:Y:S01]  /*0020*/  LDC.64 R6, c[0x0][0x220] ;  /* 0x00008800ff067b82 */ /* 0x000ea20000000a00 */
[----:B------:R-:W-:Y:S01]  /*0030*/  ULDC.64 UR4, c[0x0][0x208] ;  /* 0x0000820000047ab9 */ /* 0x000fe20000000a00 */
[----:B------:R-:W3:Y:S06]  /*0040*/  S2R R5, SR_CTAID.X ;  /* 0x0000000000057919 */ /* 0x000eec0000002500 */
[----:B------:R-:W4:Y:S08]  /*0050*/  LDC.64 R8, c[0x0][0x228] ;  /* 0x00008a00ff087b82 */ /* 0x000f300000000a00 */
[----:B------:R-:W5:Y:S01]  /*0060*/  LDC.64 R10, c[0x0][0x230] ;  /* 0x00008c00ff0a7b82 */ /* 0x000f620000000a00 */
[----:B-1----:R-:W-:-:S02]  /*0070*/  SHF.L.U32 R0, R0, 0x1, RZ ;  /* 0x0000000100007819 */ /* 0x002fc400000006ff */
[----:B---3--:R-:W-:Y:S02]  /*0080*/  SHF.R.S32.HI R3, RZ, 0x17, R5 ;  /* 0x00000017ff037819 */ /* 0x008fe40000011405 */
[----:B------:R-:W-:Y:S02]  /*0090*/  LOP3.LUT R0, R0, 0xfe, RZ, 0xc0, !PT ;  /* 0x000000fe00007812 */ /* 0x000fe400078ec0ff */
[----:B------:R-:W-:Y:S02]  /*00a0*/  SGXT R3, R3, 0x1 ;  /* 0x000000010303781a */ /* 0x000fe40000000200 */
[----:B------:R-:W-:-:S04]  /*00b0*/  LEA R0, R5, R0, 0x8 ;  /* 0x0000000005007211 */ /* 0x000fc800078e40ff */
[----:B------:R-:W-:-:S04]  /*00c0*/  LEA.HI R3, R3, R0, RZ, 0x4 ;  /* 0x0000000003037211 */ /* 0x000fc800078f20ff */
[----:B------:R-:W-:-:S05]  /*00d0*/  SHF.R.S32.HI R3, RZ, 0x4, R3 ;  /* 0x00000004ff037819 */ /* 0x000fca0000011403 */
[----:B------:R-:W-:-:S05]  /*00e0*/  IMAD.HI R2, R3, 0x2aaaaaab, RZ ;  /* 0x2aaaaaab03027827 */ /* 0x000fca00078e02ff */
[----:B------:R-:W-:-:S04]  /*00f0*/  SHF.R.U32.HI R5, RZ, 0x1f, R2 ;  /* 0x0000001fff057819 */ /* 0x000fc80000011602 */
[----:B------:R-:W-:Y:S02]  /*0100*/  LEA.HI R2, R2, R5, RZ, 0x19 ;  /* 0x0000000502027211 */ /* 0x000fe400078fc8ff */
[----:B------:R-:W1:Y:S03]  /*0110*/  LDC.64 R4, c[0x0][0x218] ;  /* 0x00008600ff047b82 */ /* 0x000e660000000a00 */
[----:B------:R-:W-:-:S04]  /*0120*/  IMAD R13, R2, -0x300, R3 ;  /* 0xfffffd00020d7824 */ /* 0x000fc800078e0203 */
[C---:B--2---:R-:W-:Y:S01]  /*0130*/  IMAD.WIDE R6, R13.reuse, 0x4, R6 ;  /* 0x000000040d067825 */ /* 0x044fe200078e0206 */
[----:B------:R-:W2:Y:S05]  /*0140*/  LDC.64 R2, c[0x0][0x210] ;  /* 0x00008400ff027b82 */ /* 0x000eaa0000000a00 */
[----:B------:R-:W3:Y:S01]  /*0150*/  LDG.E.EL R6, desc[UR4][R6.64] ;  /* 0x0000000406067981 */ /* 0x000ee2000c2e1900 */
[----:B----4-:R-:W-:-:S04]  /*0160*/  IMAD.WIDE R8, R13, 0x4, R8 ;  /* 0x000000040d087825 */ /* 0x010fc800078e0208 */
[C---:B-----5:R-:W-:Y:S02]  /*0170*/  IMAD.WIDE R10, R13.reuse, 0x4, R10 ;  /* 0x000000040d0a7825 */ /* 0x060fe400078e020a */
[----:B------:R-:W4:Y:S02]  /*0180*/  LDG.E.EL R8, desc[UR4][R8.64] ;  /* 0x0000000408087981 */ /* 0x000f24000c2e1900 */
[----:B-1----:R-:W-:Y:S02]  /*0190*/  IMAD.WIDE R4, R13, 0x4, R4 ;  /* 0x000000040d047825 */ /* 0x002fe400078e0204 */
[----:B------:R-:W4:Y:S04]  /*01a0*/  LDG.E.EL R11, desc[UR4][R10.64] ;  /* 0x000000040a0b7981 */ /* 0x000f28000c2e1900 */
[----:B------:R1:W5:Y:S01]  /*01b0*/  LDG.E.EL R12, desc[UR4][R4.64] ;  /* 0x00000004040c7981 */ /* 0x000362000c2e1900 */
[----:B--2---:R-:W-:-:S06]  /*01c0*/  IMAD.WIDE R2, R0, 0x4, R2 ;  /* 0x0000000400027825 */ /* 0x004fcc00078e0202 */
[----:B------:R-:W5:Y:S01]  /*01d0*/  LDG.E.64 R2, desc[UR4][R2.64] ;  /* 0x0000000402027981 */ /* 0x000f62000c1e1b00 */
[----:B------:R-:W-:Y:S01]  /*01e0*/  HFMA2.MMA R14, -RZ, RZ, 1.625, 0 ;  /* 0x3e800000ff0e7435 */ /* 0x000fe200000001ff */
[----:B-1----:R-:W1:Y:S02]  /*01f0*/  LDC.64 R4, c[0x0][0x238] ;  /* 0x00008e00ff047b82 */ /* 0x002e640000000a00 */
[----:B-1----:R-:W-:-:S04]  /*0200*/  IMAD.WIDE R4, R0, 0x4, R4 ;  /* 0x0000000400047825 */ /* 0x002fc800078e0204 */
[----:B---3--:R-:W-:-:S04]  /*0210*/  FADD R6, R6, 0.0010000000474974513054 ;  /* 0x3a83126f06067421 */ /* 0x008fc80000000000 */
[----:B------:R-:W1:Y:S02]  /*0220*/  MUFU.SQRT R7, R6 ;  /* 0x0000000600077308 */ /* 0x000e640000002000 */
[C---:B-1----:R-:W-:Y:S02]  /*0230*/  FSETP.GT.AND P0, PT, R7.reuse, 8.50705917302346158658e+37, PT ;  /* 0x7e8000000700780b */ /* 0x042fe40003f04000 */
[----:B------:R-:W-:-:S11]  /*0240*/  FSETP.GEU.AND P1, PT, R7, 1.175494350822287508e-38, PT ;  /* 0x008000000700780b */ /* 0x000fd60003f2e000 */
[----:B------:R-:W-:-:S04]  /*0250*/  @P0 FMUL R7, R7, 0.25 ;  /* 0x3e80000007070820 */ /* 0x000fc80000400000 */
[----:B------:R-:W-:-:S06]  /*0260*/  @!P1 FMUL R7, R7, 16777216 ;  /* 0x4b80000007079820 */ /* 0x000fcc0000400000 */
[----:B------:R-:W1:Y:S01]  /*0270*/  MUFU.RCP R7, R7 ;  /* 0x0000000700077308 */ /* 0x000e620000001000 */
[----:B------:R-:W-:Y:S01]  /*0280*/  FSEL R14, R14, 1, P0 ;  /* 0x3f8000000e0e7808 */ /* 0x000fe20000000000 */
[----:B-----5:R-:W-:-:S04]  /*0290*/  FADD R2, R2, -R12 ;  /* 0x8000000c02027221 */ /* 0x020fc80000000000 */
[----:B------:R-:W-:Y:S01]  /*02a0*/  @!P1 FMUL R14, R14, 16777216 ;  /* 0x4b8000000e0e9820 */ /* 0x000fe20000400000 */
[----:B------:R-:W-:-:S03]  /*02b0*/  FADD R3, R3, -R12 ;  /* 0x8000000c03037221 */ /* 0x000fc60000000000 */
[----:B-1----:R-:W-:-:S04]  /*02c0*/  FMUL R14, R7, R14 ;  /* 0x0000000e070e7220 */ /* 0x002fc80000400000 */
[-C--:B------:R-:W-:Y:S01]  /*02d0*/  FMUL R2, R2, R14.reuse ;  /* 0x0000000e02027220 */ /* 0x080fe20000400000 */
[----:B------:R-:W-:-:S03]  /*02e0*/  FMUL R14, R3, R14 ;  /* 0x0000000e030e7220 */ /* 0x000fc60000400000 */
[C-C-:B----4-:R-:W-:Y:S01]  /*02f0*/  FFMA R2, R8.reuse, R2, R11.reuse ;  /* 0x0000000208027223 */ /* 0x150fe2000000000b */
[----:B------:R-:W-:-:S04]  /*0300*/  FFMA R14, R8, R14, R11 ;  /* 0x0000000e080e7223 */ /* 0x000fc8000000000b */
[----:B------:R-:W-:Y:S02]  /*0310*/  FSETP.GEU.AND P0, PT, R2, RZ, PT ;  /* 0x000000ff0200720b */ /* 0x000fe40003f0e000 */
[----:B------:R-:W-:Y:S02]  /*0320*/  FSETP.GEU.AND P1, PT, R14, RZ, PT ;  /* 0x000000ff0e00720b */ /* 0x000fe40003f2e000 */
[----:B------:R-:W-:Y:S02]  /*0330*/  FSEL R2, R2, RZ, P0 ;  /* 0x000000ff02027208 */ /* 0x000fe40000000000 */
[----:B------:R-:W-:-:S05]  /*0340*/  FSEL R3, R14, RZ, P1 ;  /* 0x000000ff0e037208 */ /* 0x000fca0000800000 */
[----:B------:R-:W-:Y:S01]  /*0350*/  STG.E.64 desc[UR4][R4.64], R2 ;  /* 0x0000000204007986 */ /* 0x000fe2000c101b04 */
[----:B------:R-:W-:Y:S05]  /*0360*/  EXIT ;  /* 0x000000000000794d */ /* 0x000fea0003800000 */
.L_x_0:
[----:B------:R-:W-:-:S00]  /*0370*/  BRA `(.L_x_0) ;  /* 0xfffffffc00fc7947 */ /* 0x000fc0000383ffff */
[----:B------:R-:W-:-:S00]  /*0380*/  NOP ;  /* 0x0000000000007918 */ /* 0x000fc00000000000 */
[----:B------:R-:W-:-:S00]  /*0390*/  NOP ;  /* 0x0000000000007918 */ /* 0x000fc00000000000 */
[----:B------:R-:W-:-:S00]  /*03a0*/  NOP ;  /* 0x0000000000007918 */ /* 0x000fc00000000000 */
[----:B------:R-:W-:-:S00]  /*03b0*/  NOP ;  /* 0x0000000000007918 */ /* 0x000fc00000000000 */
[----:B------:R-:W-:-:S00]  /*03c0*/  NOP ;  /* 0x0000000000007918 */ /* 0x000fc00000000000 */
[----:B------:R-:W-:-:S00]  /*03d0*/  NOP ;  /* 0x0000000000007918 */ /* 0x000fc00000000000 */
[----:B------:R-:W-:-:S00]  /*03e0*/  NOP ;  /* 0x0000000000007918 */ /* 0x000fc00000000000 */
[----:B------:R-:W-:-:S00]  /*03f0*/  NOP ;  /* 0x0000000000007918 */ /* 0x000fc00000000000 */
.L_x_1:


//--------------------- .nv.global.init           --------------------------
	.section	.nv.global.init,"aw",@progbits
.nv.global.init:
	.type		_$_str,@object
	.size		_$_str,(_$_str_$_2 - _$_str)
_$_str:
        /*0000*/ 	.byte	0x5f, 0x5f, 0x43, 0x55, 0x44, 0x41, 0x5f, 0x46, 0x54, 0x5a, 0x00
	.type		_$_str_$_2,@object
	.size		_$_str_$_2,(.L_1 - _$_str_$_2)
_$_str_$_2:
        /*000b*/ 	.byte	0x5f, 0x5f, 0x43, 0x55, 0x44, 0x41, 0x5f, 0x50, 0x52, 0x45, 0x43, 0x5f, 0x53, 0x51, 0x52, 0x54
        /*001b*/ 	.byte	0x00
.L_1:


//--------------------- .nv.constant0.triton_poi_fused__native_batch_norm_legit_no_training_relu_50 --------------------------
	.section	.nv.constant0.triton_poi_fused__native_batch_norm_legit_no_training_relu_50,"a",@progbits
	.sectionflags	@""
	.align	4
.nv.constant0.triton_poi_fused__native_batch_norm_legit_no_training_relu_50:
	.zero		580
